	.headerflags	@"EF_CUDA_TEXMODE_UNIFIED EF_CUDA_64BIT_ADDRESS EF_CUDA_ACCELERATORS EF_CUDA_SM90 EF_CUDA_VIRTUAL_SM(EF_CUDA_SM90)"
	.elftype	@"ET_EXEC"


//--------------------- .nv.info                  --------------------------
	.section	.nv.info,"",@"SHT_CUDA_INFO"
	.align	4


	//----- nvinfo : EIATTR_REGCOUNT
	.align		4
        /*0000*/ 	.byte	0x04, 0x2f
        /*0002*/ 	.short	(.L_2 - .L_1)
	.align		4
.L_1:
        /*0004*/ 	.word	index@(triton_per_fused__native_batch_norm_legit_convolution_leaky_relu_2)
        /*0008*/ 	.word	0x00000028


	//----- nvinfo : EIATTR_MIN_STACK_SIZE
	.align		4
.L_2:
        /*000c*/ 	.byte	0x04, 0x12
        /*000e*/ 	.short	(.L_4 - .L_3)
	.align		4
.L_3:
        /*0010*/ 	.word	index@(triton_per_fused__native_batch_norm_legit_convolution_leaky_relu_2)
        /*0014*/ 	.word	0x00000000


	//----- nvinfo : EIATTR_FRAME_SIZE
	.align		4
.L_4:
        /*0018*/ 	.byte	0x04, 0x11
        /*001a*/ 	.short	(.L_6 - .L_5)
	.align		4
.L_5:
        /*001c*/ 	.word	index@(triton_per_fused__native_batch_norm_legit_convolution_leaky_relu_2)
        /*0020*/ 	.word	0x00000000


	//----- nvinfo : EIATTR_MIN_STACK_SIZE
	.align		4
.L_6:
        /*0024*/ 	.byte	0x04, 0x12
        /*0026*/ 	.short	(.L_8 - .L_7)
	.align		4
.L_7:
        /*0028*/ 	.word	index@(triton_per_fused__native_batch_norm_legit_convolution_leaky_relu_2)
        /*002c*/ 	.word	0x00000000
.L_8:


//--------------------- .nv.info.triton_per_fused__native_batch_norm_legit_convolution_leaky_relu_2 --------------------------
	.section	.nv.info.triton_per_fused__native_batch_norm_legit_convolution_leaky_relu_2,"",@"SHT_CUDA_INFO"
	.sectionflags	@""
	.align	4


	//----- nvinfo : EIATTR_CUDA_API_VERSION
	.align		4
        /*0000*/ 	.byte	0x04, 0x37
        /*0002*/ 	.short	(.L_10 - .L_9)
.L_9:
        /*0004*/ 	.word	0x0000007c


	//----- nvinfo : EIATTR_KPARAM_INFO
	.align		4
.L_10:
        /*0008*/ 	.byte	0x04, 0x17
        /*000a*/ 	.short	(.L_12 - .L_11)
.L_11:
        /*000c*/ 	.word	0x00000000
        /*0010*/ 	.short	0x0006
        /*0012*/ 	.short	0x002c
        /*0014*/ 	.byte	0x00, 0xf0, 0x11, 0x00


	//----- nvinfo : EIATTR_KPARAM_INFO
	.align		4
.L_12:
        /*0018*/ 	.byte	0x04, 0x17
        /*001a*/ 	.short	(.L_14 - .L_13)
.L_13:
        /*001c*/ 	.word	0x00000000
        /*0020*/ 	.short	0x0005
        /*0022*/ 	.short	0x0028
        /*0024*/ 	.byte	0x00, 0xf0, 0x11, 0x00


	//----- nvinfo : EIATTR_KPARAM_INFO
	.align		4
.L_14:
        /*0028*/ 	.byte	0x04, 0x17
        /*002a*/ 	.short	(.L_16 - .L_15)
.L_15:
        /*002c*/ 	.word	0x00000000
        /*0030*/ 	.short	0x0004
        /*0032*/ 	.short	0x0020
        /*0034*/ 	.byte	0x00, 0xf4, 0x21, 0x00


	//----- nvinfo : EIATTR_KPARAM_INFO
	.align		4
.L_16:
        /*0038*/ 	.byte	0x04, 0x17
        /*003a*/ 	.short	(.L_18 - .L_17)
.L_17:
        /*003c*/ 	.word	0x00000000
        /*0040*/ 	.short	0x0003
        /*0042*/ 	.short	0x0018
        /*0044*/ 	.byte	0x00, 0xf4, 0x21, 0x00


	//----- nvinfo : EIATTR_KPARAM_INFO
	.align		4
.L_18:
        /*0048*/ 	.byte	0x04, 0x17
        /*004a*/ 	.short	(.L_20 - .L_19)
.L_19:
        /*004c*/ 	.word	0x00000000
        /*0050*/ 	.short	0x0002
        /*0052*/ 	.short	0x0010
        /*0054*/ 	.byte	0x00, 0xf4, 0x21, 0x00


	//----- nvinfo : EIATTR_KPARAM_INFO
	.align		4
.L_20:
        /*0058*/ 	.byte	0x04, 0x17
        /*005a*/ 	.short	(.L_22 - .L_21)
.L_21:
        /*005c*/ 	.word	0x00000000
        /*0060*/ 	.short	0x0001
        /*0062*/ 	.short	0x0008
        /*0064*/ 	.byte	0x00, 0xf4, 0x21, 0x00


	//----- nvinfo : EIATTR_KPARAM_INFO
	.align		4
.L_22:
        /*0068*/ 	.byte	0x04, 0x17
        /*006a*/ 	.short	(.L_24 - .L_23)
.L_23:
        /*006c*/ 	.word	0x00000000
        /*0070*/ 	.short	0x0000
        /*0072*/ 	.short	0x0000
        /*0074*/ 	.byte	0x00, 0xf4, 0x21, 0x00


	//----- nvinfo : EIATTR_SPARSE_MMA_MASK
	.align		4
.L_24:
        /*0078*/ 	.byte	0x03, 0x50
        /*007a*/ 	.short	0x0000


	//----- nvinfo : EIATTR_MAXREG_COUNT
	.align		4
        /*007c*/ 	.byte	0x03, 0x1b
        /*007e*/ 	.short	0x00ff


	//----- nvinfo : EIATTR_COOP_GROUP_MASK_REGIDS
	.align		4
        /*0080*/ 	.byte	0x04, 0x29
        /*0082*/ 	.short	(.L_26 - .L_25)


	//   ....[0]....
.L_25:
        /*0084*/ 	.word	0xffffffff


	//   ....[1]....
        /*0088*/ 	.word	0xffffffff


	//   ....[2]....
        /*008c*/ 	.word	0xffffffff


	//   ....[3]....
        /*0090*/ 	.word	0xffffffff


	//   ....[4]....
        /*0094*/ 	.word	0xffffffff


	//   ....[5]....
        /*0098*/ 	.word	0xffffffff


	//   ....[6]....
        /*009c*/ 	.word	0xffffffff


	//   ....[7]....
        /*00a0*/ 	.word	0xffffffff


	//   ....[8]....
        /*00a4*/ 	.word	0xffffffff


	//   ....[9]....
        /*00a8*/ 	.word	0xffffffff


	//   ....[10]....
        /*00ac*/ 	.word	0xffffffff


	//   ....[11]....
        /*00b0*/ 	.word	0xffffffff


	//   ....[12]....
        /*00b4*/ 	.word	0xffffffff


	//   ....[13]....
        /*00b8*/ 	.word	0xffffffff


	//   ....[14]....
        /*00bc*/ 	.word	0xffffffff


	//   ....[15]....
        /*00c0*/ 	.word	0xffffffff


	//----- nvinfo : EIATTR_COOP_GROUP_INSTR_OFFSETS
	.align		4
.L_26:
        /*00c4*/ 	.byte	0x04, 0x28
        /*00c6*/ 	.short	(.L_28 - .L_27)


	//   ....[0]....
.L_27:
        /*00c8*/ 	.word	0x00000420


	//   ....[1]....
        /*00cc*/ 	.word	0x00000430


	//   ....[2]....
        /*00d0*/ 	.word	0x00000460


	//   ....[3]....
        /*00d4*/ 	.word	0x00000470


	//   ....[4]....
        /*00d8*/ 	.word	0x000004a0


	//   ....[5]....
        /*00dc*/ 	.word	0x000004b0


	//   ....[6]....
        /*00e0*/ 	.word	0x000004e0


	//   ....[7]....
        /*00e4*/ 	.word	0x000004f0


	//   ....[8]....
        /*00e8*/ 	.word	0x00000640


	//   ....[9]....
        /*00ec*/ 	.word	0x00000650


	//   ....[10]....
        /*00f0*/ 	.word	0x000006a0


	//   ....[11]....
        /*00f4*/ 	.word	0x000006c0


	//   ....[12]....
        /*00f8*/ 	.word	0x00000720


	//   ....[13]....
        /*00fc*/ 	.word	0x00000730


	//   ....[14]....
        /*0100*/ 	.word	0x00000770


	//   ....[15]....
        /*0104*/ 	.word	0x00000780


	//----- nvinfo : EIATTR_EXIT_INSTR_OFFSETS
	.align		4
.L_28:
        /*0108*/ 	.byte	0x04, 0x1c
        /*010a*/ 	.short	(.L_30 - .L_29)


	//   ....[0]....
.L_29:
        /*010c*/ 	.word	0x00000ae0


	//   ....[1]....
        /*0110*/ 	.word	0x00000b10


	//----- nvinfo : EIATTR_REQNTID
	.align		4
.L_30:
        /*0114*/ 	.byte	0x04, 0x10
        /*0116*/ 	.short	(.L_32 - .L_31)
.L_31:
        /*0118*/ 	.word	0x00000100
        /*011c*/ 	.word	0x00000001
        /*0120*/ 	.word	0x00000001


	//----- nvinfo : EIATTR_CBANK_PARAM_SIZE
	.align		4
.L_32:
        /*0124*/ 	.byte	0x03, 0x19
        /*0126*/ 	.short	0x0030


	//----- nvinfo : EIATTR_PARAM_CBANK
	.align		4
        /*0128*/ 	.byte	0x04, 0x0a
        /*012a*/ 	.short	(.L_34 - .L_33)
	.align		4
.L_33:
        /*012c*/ 	.word	index@(.nv.constant0.triton_per_fused__native_batch_norm_legit_convolution_leaky_relu_2)
        /*0130*/ 	.short	0x0210
        /*0132*/ 	.short	0x0030


	//----- nvinfo : EIATTR_SW_WAR
	.align		4
.L_34:
        /*0134*/ 	.byte	0x04, 0x36
        /*0136*/ 	.short	(.L_36 - .L_35)
.L_35:
        /*0138*/ 	.word	0x00000008
.L_36:


//--------------------- .nv.callgraph             --------------------------
	.section	.nv.callgraph,"",@"SHT_CUDA_CALLGRAPH"
	.align	4
	.sectionentsize	8
	.align		4
        /*0000*/ 	.word	0x00000000
	.align		4
        /*0004*/ 	.word	0xffffffff
	.align		4
        /*0008*/ 	.word	0x00000000
	.align		4
        /*000c*/ 	.word	0xfffffffe
	.align		4
        /*0010*/ 	.word	0x00000000
	.align		4
        /*0014*/ 	.word	0xfffffffd
	.align		4
        /*0018*/ 	.word	0x00000000
	.align		4
        /*001c*/ 	.word	0xfffffffc


//--------------------- .nv.constant4             --------------------------
	.section	.nv.constant4,"a",@progbits
	.align	8
	.align		8
.nv.constant4:
        /*0000*/ 	.dword	_$_str


//--------------------- .text.triton_per_fused__native_batch_norm_legit_convolution_leaky_relu_2 --------------------------
	.section	.text.triton_per_fused__native_batch_norm_legit_convolution_leaky_relu_2,"ax",@progbits
	.sectionflags	@"SHF_BARRIERS=1"
	.align	128
        .global         triton_per_fused__native_batch_norm_legit_convolution_leaky_relu_2
        .type           triton_per_fused__native_batch_norm_legit_convolution_leaky_relu_2,@function
        .size           triton_per_fused__native_batch_norm_legit_convolution_leaky_relu_2,(.L_x_1 - triton_per_fused__native_batch_norm_legit_convolution_leaky_relu_2)
        .other          triton_per_fused__native_batch_norm_legit_convolution_leaky_relu_2,@"STO_CUDA_ENTRY STV_DEFAULT"
triton_per_fused__native_batch_norm_legit_convolution_leaky_relu_2:
.text.triton_per_fused__native_batch_norm_legit_convolution_leaky_relu_2:
[----:B------:R-:W0:Y:S02]  /*0000*/  LDC R1, c[0x0][0x28] ;  /* 0x00000a00ff017b82 */ /* 0x000e240000000800 */
[----:B------:R-:W1:Y:S01]  /*0010*/  S2R R23, SR_TID.X ;  /* 0x0000000000177919 */ /* 0x000e620000002100 */
[----:B------:R-:W2:Y:S01]  /*0020*/  LDC.64 R14, c[0x0][0x218] ;  /* 0x00008600ff0e7b82 */ /* 0x000ea20000000a00 */
[----:B------:R-:W-:Y:S02]  /*0030*/  CS2R R8, SRZ ;  /* 0x0000000000087805 */ /* 0x000fe4000001ff00 */
[----:B------:R-:W-:Y:S01]  /*0040*/  CS2R R10, SRZ ;  /* 0x00000000000a7805 */ /* 0x000fe2000001ff00 */
[----:B------:R-:W3:Y:S01]  /*0050*/  S2R R0, SR_CTAID.X ;  /* 0x0000000000007919 */ /* 0x000ee20000002500 */
[----:B------:R-:W-:-:S03]  /*0060*/  ULDC.64 UR6, c[0x0][0x208] ;  /* 0x0000820000067ab9 */ /* 0x000fc60000000a00 */
[----:B------:R-:W4:Y:S01]  /*0070*/  LDC.64 R20, c[0x0][0x210] ;  /* 0x00008400ff147b82 */ /* 0x000f220000000a00 */
[----:B-1----:R-:W-:Y:S02]  /*0080*/  SHF.R.U32.HI R13, RZ, 0x4, R23 ;  /* 0x00000004ff0d7819 */ /* 0x002fe40000011617 */
[----:B------:R-:W-:Y:S02]  /*0090*/  SHF.L.U32 R3, R23, 0x2, RZ ;  /* 0x0000000217037819 */ /* 0x000fe400000006ff */
[----:B---3--:R-:W-:Y:S02]  /*00a0*/  SHF.L.U32 R24, R0, 0x5, RZ ;  /* 0x0000000500187819 */ /* 0x008fe400000006ff */
[----:B------:R-:W-:Y:S02]  /*00b0*/  SHF.R.S32.HI R5, RZ, 0x1a, R0 ;  /* 0x0000001aff057819 */ /* 0x000fe40000011400 */
[----:B------:R-:W-:Y:S02]  /*00c0*/  SGXT.U32 R13, R13, 0x4 ;  /* 0x000000040d0d781a */ /* 0x000fe40000000000 */
[----:B------:R-:W-:-:S02]  /*00d0*/  SGXT R5, R5, 0x1 ;  /* 0x000000010505781a */ /* 0x000fc40000000200 */
[----:B------:R-:W-:Y:S02]  /*00e0*/  LOP3.LUT R0, R24, R13, RZ, 0xfc, !PT ;  /* 0x0000000d18007212 */ /* 0x000fe400078efcff */
[----:B------:R-:W-:Y:S02]  /*00f0*/  LOP3.LUT R2, R24, 0x10, R13, 0xfe, !PT ;  /* 0x0000001018027812 */ /* 0x000fe400078efe0d */
[C---:B------:R-:W-:Y:S02]  /*0100*/  LEA.HI R4, R5.reuse, R0, RZ, 0x8 ;  /* 0x0000000005047211 */ /* 0x040fe400078f40ff */
[----:B------:R-:W-:Y:S02]  /*0110*/  LEA.HI R6, R5, R2, RZ, 0x8 ;  /* 0x0000000205067211 */ /* 0x000fe400078f40ff */
[----:B------:R-:W-:Y:S02]  /*0120*/  LOP3.LUT R5, R4, 0xffffff00, RZ, 0xc0, !PT ;  /* 0xffffff0004057812 */ /* 0x000fe400078ec0ff */
[----:B------:R-:W-:-:S02]  /*0130*/  LOP3.LUT R7, R6, 0xffffff00, RZ, 0xc0, !PT ;  /* 0xffffff0006077812 */ /* 0x000fc400078ec0ff */
[----:B------:R-:W-:Y:S02]  /*0140*/  LOP3.LUT R3, R3, 0x3c, RZ, 0xc0, !PT ;  /* 0x0000003c03037812 */ /* 0x000fe400078ec0ff */
[----:B------:R-:W-:Y:S02]  /*0150*/  ISETP.GE.AND P3, PT, R0, 0x400, PT ;  /* 0x000004000000780c */ /* 0x000fe40003f66270 */
[----:B------:R-:W-:Y:S02]  /*0160*/  ISETP.GE.AND P2, PT, R2, 0x400, PT ;  /* 0x000004000200780c */ /* 0x000fe40003f46270 */
[----:B------:R-:W-:Y:S02]  /*0170*/  IADD3 R17, R0, -R5, RZ ;  /* 0x8000000500117210 */ /* 0x000fe40007ffe0ff */
[----:B------:R-:W-:Y:S02]  /*0180*/  CS2R R4, SRZ ;  /* 0x0000000000047805 */ /* 0x000fe4000001ff00 */
[----:B------:R-:W-:-:S02]  /*0190*/  IADD3 R19, R2, -R7, RZ ;  /* 0x8000000702137210 */ /* 0x000fc40007ffe0ff */
[----:B------:R-:W-:Y:S02]  /*01a0*/  CS2R R6, SRZ ;  /* 0x0000000000067805 */ /* 0x000fe4000001ff00 */
[-C--:B------:R-:W-:Y:S02]  /*01b0*/  LEA R0, R0, R3.reuse, 0x6 ;  /* 0x0000000300007211 */ /* 0x080fe400078e30ff */
[----:B------:R-:W-:Y:S01]  /*01c0*/  LEA R22, R2, R3, 0x6 ;  /* 0x0000000302167211 */ /* 0x000fe200078e30ff */
[----:B--2---:R-:W-:-:S04]  /*01d0*/  IMAD.WIDE R16, R17, 0x4, R14 ;  /* 0x0000000411107825 */ /* 0x004fc800078e020e */
[----:B------:R-:W-:Y:S01]  /*01e0*/  IMAD.WIDE R18, R19, 0x4, R14 ;  /* 0x0000000413127825 */ /* 0x000fe200078e020e */
[----:B------:R-:W-:-:S03]  /*01f0*/  HFMA2.MMA R14, -RZ, RZ, 0, 0 ;  /* 0x00000000ff0e7435 */ /* 0x000fc600000001ff */
[----:B----4-:R-:W-:-:S04]  /*0200*/  IMAD.WIDE R2, R0, 0x4, R20 ;  /* 0x0000000400027825 */ /* 0x010fc800078e0214 */
[----:B------:R-:W-:Y:S01]  /*0210*/  IMAD.WIDE R20, R22, 0x4, R20 ;  /* 0x0000000416147825 */ /* 0x000fe200078e0214 */
[----:B------:R-:W2:Y:S01]  /*0220*/  @!P3 LDG.E.128 R4, desc[UR6][R2.64] ;  /* 0x000000060204b981 */ /* 0x000ea2000c1e1d00 */
[----:B------:R-:W-:-:S03]  /*0230*/  MOV R12, RZ ;  /* 0x000000ff000c7202 */ /* 0x000fc60000000f00 */
[----:B------:R-:W3:Y:S04]  /*0240*/  @!P2 LDG.E.128 R8, desc[UR6][R20.64] ;  /* 0x000000061408a981 */ /* 0x000ee8000c1e1d00 */
[----:B------:R-:W4:Y:S04]  /*0250*/  @!P3 LDG.E.EL R14, desc[UR6][R16.64] ;  /* 0x00000006100eb981 */ /* 0x000f28000c2e1900 */
[----:B------:R-:W5:Y:S01]  /*0260*/  @!P2 LDG.E.EL R12, desc[UR6][R18.64] ;  /* 0x00000006120ca981 */ /* 0x000f62000c2e1900 */
[----:B------:R-:W1:Y:S01]  /*0270*/  S2UR UR5, SR_CgaCtaId ;  /* 0x00000000000579c3 */ /* 0x000e620000008800 */
[----:B------:R-:W-:-:S02]  /*0280*/  UMOV UR4, 0x400 ;  /* 0x0000040000047882 */ /* 0x000fc40000000000 */
[----:B-1----:R-:W-:Y:S01]  /*0290*/  UPRMT UR4, UR5, 0x654, UR4 ;  /* 0x0000065405047896 */ /* 0x002fe20008000004 */
[----:B--2---:R-:W-:Y:S02]  /*02a0*/  SEL R15, R4, RZ, !P3 ;  /* 0x000000ff040f7207 */ /* 0x004fe40005800000 */
[----:B------:R-:W-:Y:S02]  /*02b0*/  SEL R5, R5, RZ, !P3 ;  /* 0x000000ff05057207 */ /* 0x000fe40005800000 */
[----:B---3--:R-:W-:Y:S02]  /*02c0*/  SEL R27, R8, RZ, !P2 ;  /* 0x000000ff081b7207 */ /* 0x008fe40005000000 */
[----:B------:R-:W-:Y:S02]  /*02d0*/  SEL R9, R9, RZ, !P2 ;  /* 0x000000ff09097207 */ /* 0x000fe40005000000 */
[----:B------:R-:W-:Y:S01]  /*02e0*/  SEL R25, R6, RZ, !P3 ;  /* 0x000000ff06197207 */ /* 0x000fe20005800000 */
[--C-:B----4-:R-:W-:Y:S01]  /*02f0*/  FADD R5, R5, R14.reuse ;  /* 0x0000000e05057221 */ /* 0x110fe20000000000 */
[----:B------:R-:W-:Y:S01]  /*0300*/  FADD R4, R15, R14 ;  /* 0x0000000e0f047221 */ /* 0x000fe20000000000 */
[----:B------:R-:W-:Y:S01]  /*0310*/  SEL R29, R10, RZ, !P2 ;  /* 0x000000ff0a1d7207 */ /* 0x000fe20005000000 */
[--C-:B-----5:R-:W-:Y:S01]  /*0320*/  FADD R9, R9, R12.reuse ;  /* 0x0000000c09097221 */ /* 0x120fe20000000000 */
[----:B------:R-:W-:Y:S01]  /*0330*/  SEL R7, R7, RZ, !P3 ;  /* 0x000000ff07077207 */ /* 0x000fe20005800000 */
[----:B------:R-:W-:Y:S01]  /*0340*/  FADD R8, R27, R12 ;  /* 0x0000000c1b087221 */ /* 0x000fe20000000000 */
[----:B------:R-:W-:Y:S01]  /*0350*/  SEL R31, R11, RZ, !P2 ;  /* 0x000000ff0b1f7207 */ /* 0x000fe20005000000 */
[----:B------:R-:W-:Y:S01]  /*0360*/  FADD R6, R25, R14 ;  /* 0x0000000e19067221 */ /* 0x000fe20000000000 */
[----:B------:R-:W-:Y:S01]  /*0370*/  FADD R11, R5, R4 ;  /* 0x00000004050b7221 */ /* 0x000fe20000000000 */
[----:B------:R-:W-:Y:S01]  /*0380*/  FADD R10, R29, R12 ;  /* 0x0000000c1d0a7221 */ /* 0x000fe20000000000 */
[----:B------:R-:W-:Y:S01]  /*0390*/  FADD R15, R9, R8 ;  /* 0x00000008090f7221 */ /* 0x000fe20000000000 */
[----:B------:R-:W-:Y:S01]  /*03a0*/  FADD R7, R7, R14 ;  /* 0x0000000e07077221 */ /* 0x000fe20000000000 */
[----:B------:R-:W-:Y:S01]  /*03b0*/  FADD R14, R6, R11 ;  /* 0x0000000b060e7221 */ /* 0x000fe20000000000 */
[----:B------:R-:W-:Y:S01]  /*03c0*/  FADD R11, R31, R12 ;  /* 0x0000000c1f0b7221 */ /* 0x000fe20000000000 */
[----:B------:R-:W-:-:S02]  /*03d0*/  FADD R12, R10, R15 ;  /* 0x0000000f0a0c7221 */ /* 0x000fc40000000000 */
[----:B------:R-:W-:Y:S02]  /*03e0*/  FADD R14, R7, R14 ;  /* 0x0000000e070e7221 */ /* 0x000fe40000000000 */
[----:B------:R-:W-:-:S03]  /*03f0*/  FADD R12, R11, R12 ;  /* 0x0000000c0b0c7221 */ /* 0x000fc60000000000 */
[----:B------:R-:W-:Y:S02]  /*0400*/  FSEL R14, R14, RZ, !P3 ;  /* 0x000000ff0e0e7208 */ /* 0x000fe40005800000 */
[----:B------:R-:W-:-:S03]  /*0410*/  FSEL R12, R12, RZ, !P2 ;  /* 0x000000ff0c0c7208 */ /* 0x000fc60005000000 */
[----:B------:R-:W1:Y:S04]  /*0420*/  SHFL.BFLY PT, R15, R14, 0x8, 0x1f ;  /* 0x0d001f000e0f7f89 */ /* 0x000e6800000e0000 */
[----:B------:R-:W2:Y:S01]  /*0430*/  SHFL.BFLY PT, R17, R12, 0x8, 0x1f ;  /* 0x0d001f000c117f89 */ /* 0x000ea200000e0000 */
[----:B-1----:R-:W-:Y:S01]  /*0440*/  FADD R15, R14, R15 ;  /* 0x0000000f0e0f7221 */ /* 0x002fe20000000000 */
[----:B--2---:R-:W-:-:S04]  /*0450*/  FADD R19, R12, R17 ;  /* 0x000000110c137221 */ /* 0x004fc80000000000 */
        /* <DEDUP_REMOVED lines=11> */
[----:B--2---:R-:W-:-:S03]  /*0510*/  FADD R29, R26, R29 ;  /* 0x0000001d1a1d7221 */ /* 0x004fc60000000000 */
[C---:B------:R-:W-:Y:S01]  /*0520*/  FFMA R12, R27.reuse, -0.015625, R4 ;  /* 0xbc8000001b0c7823 */ /* 0x040fe20000000004 */
[C---:B------:R-:W-:Y:S01]  /*0530*/  FFMA R16, R27.reuse, -0.015625, R5 ;  /* 0xbc8000001b107823 */ /* 0x040fe20000000005 */
[----:B------:R-:W-:Y:S01]  /*0540*/  FFMA R14, R27, -0.015625, R6 ;  /* 0xbc8000001b0e7823 */ /* 0x000fe20000000006 */
[C---:B------:R-:W-:Y:S01]  /*0550*/  FFMA R31, R29.reuse, -0.015625, R8 ;  /* 0xbc8000001d1f7823 */ /* 0x040fe20000000008 */
[----:B------:R-:W-:Y:S01]  /*0560*/  FMUL R15, R12, R12 ;  /* 0x0000000c0c0f7220 */ /* 0x000fe20000400000 */
[C---:B------:R-:W-:Y:S01]  /*0570*/  FFMA R17, R29.reuse, -0.015625, R9 ;  /* 0xbc8000001d117823 */ /* 0x040fe20000000009 */
[----:B------:R-:W-:Y:S01]  /*0580*/  FFMA R18, R29, -0.015625, R10 ;  /* 0xbc8000001d127823 */ /* 0x000fe2000000000a */
[----:B------:R-:W-:Y:S01]  /*0590*/  FMUL R28, R31, R31 ;  /* 0x0000001f1f1c7220 */ /* 0x000fe20000400000 */
[----:B------:R-:W-:Y:S01]  /*05a0*/  FFMA R19, R16, R16, R15 ;  /* 0x0000001010137223 */ /* 0x000fe2000000000f */
[----:B------:R-:W-:Y:S02]  /*05b0*/  FFMA R15, R27, -0.015625, R7 ;  /* 0xbc8000001b0f7823 */ /* 0x000fe40000000007 */
[----:B------:R-:W-:Y:S01]  /*05c0*/  FFMA R25, R17, R17, R28 ;  /* 0x0000001111197223 */ /* 0x000fe2000000001c */
[----:B------:R-:W-:Y:S01]  /*05d0*/  FFMA R26, R14, R14, R19 ;  /* 0x0000000e0e1a7223 */ /* 0x000fe20000000013 */
[----:B------:R-:W-:-:S02]  /*05e0*/  FFMA R19, R29, -0.015625, R11 ;  /* 0xbc8000001d137823 */ /* 0x000fc4000000000b */
[----:B------:R-:W-:Y:S01]  /*05f0*/  FFMA R28, R18, R18, R25 ;  /* 0x00000012121c7223 */ /* 0x000fe20000000019 */
[----:B------:R-:W-:-:S03]  /*0600*/  FFMA R26, R15, R15, R26 ;  /* 0x0000000f0f1a7223 */ /* 0x000fc6000000001a */
[----:B------:R-:W-:Y:S02]  /*0610*/  FFMA R28, R19, R19, R28 ;  /* 0x00000013131c7223 */ /* 0x000fe4000000001c */
[----:B------:R-:W-:-:S03]  /*0620*/  FSEL R26, R26, RZ, !P3 ;  /* 0x000000ff1a1a7208 */ /* 0x000fc60005800000 */
[----:B------:R-:W-:Y:S02]  /*0630*/  FSEL R28, R28, RZ, !P2 ;  /* 0x000000ff1c1c7208 */ /* 0x000fe40005000000 */
[----:B------:R-:W1:Y:S04]  /*0640*/  SHFL.BFLY PT, R25, R26, 0x8, 0x1f ;  /* 0x0d001f001a197f89 */ /* 0x000e6800000e0000 */
[----:B------:R-:W2:Y:S01]  /*0650*/  SHFL.BFLY PT, R33, R28, 0x8, 0x1f ;  /* 0x0d001f001c217f89 */ /* 0x000ea200000e0000 */
[----:B-1----:R-:W-:Y:S01]  /*0660*/  FADD R25, R26, R25 ;  /* 0x000000191a197221 */ /* 0x002fe20000000000 */
[----:B------:R-:W-:Y:S02]  /*0670*/  LEA R26, R13, UR4, 0x2 ;  /* 0x000000040d1a7c11 */ /* 0x000fe4000f8e10ff */
[----:B------:R-:W-:Y:S01]  /*0680*/  LOP3.LUT R13, R23, 0x1f, RZ, 0xc0, !PT ;  /* 0x0000001f170d7812 */ /* 0x000fe200078ec0ff */
[----:B--2---:R-:W-:Y:S01]  /*0690*/  FADD R34, R28, R33 ;  /* 0x000000211c227221 */ /* 0x004fe20000000000 */
[----:B------:R-:W1:Y:S02]  /*06a0*/  SHFL.BFLY PT, R30, R25, 0x4, 0x1f ;  /* 0x0c801f00191e7f89 */ /* 0x000e6400000e0000 */
[----:B------:R-:W-:-:S02]  /*06b0*/  LEA R28, R13, UR4, 0x2 ;  /* 0x000000040d1c7c11 */ /* 0x000fc4000f8e10ff */
[----:B------:R-:W2:Y:S04]  /*06c0*/  SHFL.BFLY PT, R33, R34, 0x4, 0x1f ;  /* 0x0c801f0022217f89 */ /* 0x000ea800000e0000 */
[----:B------:R-:W-:Y:S04]  /*06d0*/  STS [R26], R27 ;  /* 0x0000001b1a007388 */ /* 0x000fe80000000800 */
[----:B------:R-:W-:Y:S01]  /*06e0*/  STS [R26+0x40], R29 ;  /* 0x0000401d1a007388 */ /* 0x000fe20000000800 */
[----:B-1----:R-:W-:Y:S01]  /*06f0*/  FADD R30, R25, R30 ;  /* 0x0000001e191e7221 */ /* 0x002fe20000000000 */
[----:B------:R-:W-:Y:S01]  /*0700*/  BAR.SYNC.DEFER_BLOCKING 0x0 ;  /* 0x0000000000007b1d */ /* 0x000fe20000010000 */
[----:B--2---:R-:W-:-:S05]  /*0710*/  FADD R35, R34, R33 ;  /* 0x0000002122237221 */ /* 0x004fca0000000000 */
[----:B------:R-:W1:Y:S04]  /*0720*/  SHFL.BFLY PT, R33, R30, 0x2, 0x1f ;  /* 0x0c401f001e217f89 */ /* 0x000e6800000e0000 */
[----:B------:R-:W2:Y:S04]  /*0730*/  SHFL.BFLY PT, R32, R35, 0x2, 0x1f ;  /* 0x0c401f0023207f89 */ /* 0x000ea800000e0000 */
[----:B------:R-:W-:Y:S01]  /*0740*/  LDS R25, [R28] ;  /* 0x000000001c197984 */ /* 0x000fe20000000800 */
[----:B-1----:R-:W-:Y:S01]  /*0750*/  FADD R33, R30, R33 ;  /* 0x000000211e217221 */ /* 0x002fe20000000000 */
[----:B--2---:R-:W-:-:S04]  /*0760*/  FADD R36, R35, R32 ;  /* 0x0000002023247221 */ /* 0x004fc80000000000 */
[----:B------:R-:W1:Y:S04]  /*0770*/  SHFL.BFLY PT, R32, R33, 0x1, 0x1f ;  /* 0x0c201f0021207f89 */ /* 0x000e6800000e0000 */
[----:B------:R-:W2:Y:S01]  /*0780*/  SHFL.BFLY PT, R37, R36, 0x1, 0x1f ;  /* 0x0c201f0024257f89 */ /* 0x000ea200000e0000 */
[----:B-1----:R-:W-:Y:S01]  /*0790*/  FADD R13, R33, R32 ;  /* 0x00000020210d7221 */ /* 0x002fe20000000000 */
[----:B------:R-:W-:Y:S01]  /*07a0*/  BAR.SYNC.DEFER_BLOCKING 0x0 ;  /* 0x0000000000007b1d */ /* 0x000fe20000010000 */
[----:B------:R-:W-:Y:S01]  /*07b0*/  HFMA2.MMA R33, -RZ, RZ, 1.125, 0 ;  /* 0x3c800000ff217435 */ /* 0x000fe200000001ff */
[----:B--2---:R-:W-:-:S09]  /*07c0*/  FADD R37, R36, R37 ;  /* 0x0000002524257221 */ /* 0x004fd20000000000 */
[-C--:B------:R-:W-:Y:S01]  /*07d0*/  FFMA R34, R13, R33.reuse, 9.9999997473787516356e-06 ;  /* 0x3727c5ac0d227423 */ /* 0x080fe20000000021 */
[----:B------:R-:W-:-:S03]  /*07e0*/  FFMA R30, R37, R33, 9.9999997473787516356e-06 ;  /* 0x3727c5ac251e7423 */ /* 0x000fc60000000021 */
[----:B------:R-:W1:Y:S08]  /*07f0*/  MUFU.RSQ R27, R34 ;  /* 0x00000022001b7308 */ /* 0x000e700000001400 */
[----:B------:R-:W2:Y:S01]  /*0800*/  MUFU.RSQ R30, R30 ;  /* 0x0000001e001e7308 */ /* 0x000ea20000001400 */
[----:B------:R3:W-:Y:S04]  /*0810*/  STS [R26], R13 ;  /* 0x0000000d1a007388 */ /* 0x0007e80000000800 */
[----:B------:R4:W-:Y:S01]  /*0820*/  STS [R26+0x40], R37 ;  /* 0x000040251a007388 */ /* 0x0009e20000000800 */
[-C--:B-1----:R-:W-:Y:S01]  /*0830*/  FMUL R15, R15, R27.reuse ;  /* 0x0000001b0f0f7220 */ /* 0x082fe20000400000 */
[-C--:B------:R-:W-:Y:S01]  /*0840*/  FMUL R14, R14, R27.reuse ;  /* 0x0000001b0e0e7220 */ /* 0x080fe20000400000 */
[----:B------:R-:W-:Y:S01]  /*0850*/  BAR.SYNC.DEFER_BLOCKING 0x0 ;  /* 0x0000000000007b1d */ /* 0x000fe20000010000 */
[-C--:B------:R-:W-:Y:S01]  /*0860*/  FMUL R12, R12, R27.reuse ;  /* 0x0000001b0c0c7220 */ /* 0x080fe20000400000 */
[----:B---3--:R-:W-:Y:S01]  /*0870*/  FMUL R13, R16, R27 ;  /* 0x0000001b100d7220 */ /* 0x008fe20000400000 */
[----:B------:R-:W-:-:S02]  /*0880*/  FSETP.GT.AND P6, PT, R15, RZ, PT ;  /* 0x000000ff0f00720b */ /* 0x000fc40003fc4000 */
[----:B------:R-:W-:-:S03]  /*0890*/  FSETP.GT.AND P5, PT, R14, RZ, PT ;  /* 0x000000ff0e00720b */ /* 0x000fc60003fa4000 */
[----:B----4-:R-:W1:Y:S01]  /*08a0*/  LDC.64 R26, c[0x0][0x228] ;  /* 0x00008a00ff1a7b82 */ /* 0x010e620000000a00 */
[----:B------:R-:W-:Y:S01]  /*08b0*/  FSETP.GT.AND P4, PT, R13, RZ, PT ;  /* 0x000000ff0d00720b */ /* 0x000fe20003f84000 */
[-C--:B--2---:R-:W-:Y:S01]  /*08c0*/  FMUL R19, R19, R30.reuse ;  /* 0x0000001e13137220 */ /* 0x084fe20000400000 */
[----:B------:R-:W-:Y:S01]  /*08d0*/  FSETP.GT.AND P0, PT, R12, RZ, PT ;  /* 0x000000ff0c00720b */ /* 0x000fe20003f04000 */
[-C--:B------:R-:W-:Y:S01]  /*08e0*/  FMUL R16, R31, R30.reuse ;  /* 0x0000001e1f107220 */ /* 0x080fe20000400000 */
[-C--:B------:R-:W-:Y:S01]  /*08f0*/  FMUL R18, R18, R30.reuse ;  /* 0x0000001e12127220 */ /* 0x080fe20000400000 */
[----:B------:R-:W-:Y:S01]  /*0900*/  FMUL R17, R17, R30 ;  /* 0x0000001e11117220 */ /* 0x000fe20000400000 */
[----:B------:R-:W-:Y:S01]  /*0910*/  FSETP.GT.AND P1, PT, R19, RZ, PT ;  /* 0x000000ff1300720b */ /* 0x000fe20003f24000 */
[----:B------:R-:W2:Y:S01]  /*0920*/  LDC.64 R30, c[0x0][0x220] ;  /* 0x00008800ff1e7b82 */ /* 0x000ea20000000a00 */
[----:B------:R-:W-:Y:S01]  /*0930*/  @!P6 FMUL R15, R15, 0.20000000298023223877 ;  /* 0x3e4ccccd0f0fe820 */ /* 0x000fe20000400000 */
[----:B------:R-:W-:Y:S01]  /*0940*/  FSETP.GT.AND P6, PT, R18, RZ, PT ;  /* 0x000000ff1200720b */ /* 0x000fe20003fc4000 */
[----:B------:R-:W-:Y:S01]  /*0950*/  @!P5 FMUL R14, R14, 0.20000000298023223877 ;  /* 0x3e4ccccd0e0ed820 */ /* 0x000fe20000400000 */
[----:B------:R-:W-:-:S02]  /*0960*/  FSETP.GT.AND P5, PT, R17, RZ, PT ;  /* 0x000000ff1100720b */ /* 0x000fc40003fa4000 */
[----:B------:R-:W-:Y:S01]  /*0970*/  @!P4 FMUL R13, R13, 0.20000000298023223877 ;  /* 0x3e4ccccd0d0dc820 */ /* 0x000fe20000400000 */
[----:B------:R-:W-:Y:S01]  /*0980*/  FSETP.GT.AND P4, PT, R16, RZ, PT ;  /* 0x000000ff1000720b */ /* 0x000fe20003f84000 */
[----:B------:R-:W-:Y:S01]  /*0990*/  @!P0 FMUL R12, R12, 0.20000000298023223877 ;  /* 0x3e4ccccd0c0c8820 */ /* 0x000fe20000400000 */
[----:B------:R-:W-:Y:S01]  /*09a0*/  LOP3.LUT P0, RZ, R23, 0xe0, RZ, 0xc0, !PT ;  /* 0x000000e017ff7812 */ /* 0x000fe2000780c0ff */
[----:B------:R3:W4:Y:S01]  /*09b0*/  LDS R32, [R28] ;  /* 0x000000001c207984 */ /* 0x0007220000000800 */
[----:B------:R-:W-:Y:S01]  /*09c0*/  LOP3.LUT R23, R24, 0x1f, R23, 0xf8, !PT ;  /* 0x0000001f18177812 */ /* 0x000fe200078ef817 */
[----:B------:R-:W-:Y:S02]  /*09d0*/  @!P1 FMUL R19, R19, 0.20000000298023223877 ;  /* 0x3e4ccccd13139820 */ /* 0x000fe40000400000 */
[----:B------:R0:W-:Y:S01]  /*09e0*/  @!P3 STG.E.128 desc[UR6][R2.64], R4 ;  /* 0x000000040200b986 */ /* 0x0001e2000c101d06 */
[----:B------:R-:W-:Y:S01]  /*09f0*/  ISETP.LT.AND P0, PT, R23, 0x400, !P0 ;  /* 0x000004001700780c */ /* 0x000fe20004701270 */
[----:B-1----:R-:W-:-:S04]  /*0a00*/  IMAD.WIDE R34, R0, 0x4, R26 ;  /* 0x0000000400227825 */ /* 0x002fc800078e021a */
[----:B------:R-:W-:Y:S01]  /*0a10*/  @!P6 FMUL R18, R18, 0.20000000298023223877 ;  /* 0x3e4ccccd1212e820 */ /* 0x000fe20000400000 */
[----:B---3--:R-:W1:Y:S01]  /*0a20*/  LDC.64 R28, c[0x0][0x230] ;  /* 0x00008c00ff1c7b82 */ /* 0x008e620000000a00 */
[----:B------:R-:W-:Y:S01]  /*0a30*/  @!P5 FMUL R17, R17, 0.20000000298023223877 ;  /* 0x3e4ccccd1111d820 */ /* 0x000fe20000400000 */
[----:B------:R-:W-:-:S04]  /*0a40*/  IMAD.WIDE R26, R22, 0x4, R26 ;  /* 0x00000004161a7825 */ /* 0x000fc800078e021a */
[----:B------:R-:W-:Y:S01]  /*0a50*/  @!P4 FMUL R16, R16, 0.20000000298023223877 ;  /* 0x3e4ccccd1010c820 */ /* 0x000fe20000400000 */
[----:B------:R0:W-:Y:S01]  /*0a60*/  @!P2 STG.E.128 desc[UR6][R20.64], R8 ;  /* 0x000000081400a986 */ /* 0x0001e2000c101d06 */
[----:B--2---:R-:W-:-:S03]  /*0a70*/  IMAD.WIDE R30, R23, 0x4, R30 ;  /* 0x00000004171e7825 */ /* 0x004fc600078e021e */
[----:B------:R0:W-:Y:S04]  /*0a80*/  @!P3 STG.E.128 desc[UR6][R34.64], R12 ;  /* 0x0000000c2200b986 */ /* 0x0001e8000c101d06 */
[----:B------:R0:W-:Y:S01]  /*0a90*/  @!P2 STG.E.128 desc[UR6][R26.64], R16 ;  /* 0x000000101a00a986 */ /* 0x0001e2000c101d06 */
[----:B-1----:R-:W-:-:S04]  /*0aa0*/  IMAD.WIDE R28, R23, 0x4, R28 ;  /* 0x00000004171c7825 */ /* 0x002fc800078e021c */
[----:B----4-:R-:W-:-:S06]  /*0ab0*/  FFMA R32, R32, R33, 9.9999997473787516356e-06 ;  /* 0x3727c5ac20207423 */ /* 0x010fcc0000000021 */
[----:B------:R-:W1:Y:S02]  /*0ac0*/  MUFU.RSQ R32, R32 ;  /* 0x0000002000207308 */ /* 0x000e640000001400 */
[----:B-1----:R0:W-:Y:S01]  /*0ad0*/  @P0 STG.E desc[UR6][R28.64], R32 ;  /* 0x000000201c000986 */ /* 0x0021e2000c101906 */
[----:B------:R-:W-:Y:S05]  /*0ae0*/  @!P0 EXIT ;  /* 0x000000000000894d */ /* 0x000fea0003800000 */
[----:B------:R-:W-:-:S05]  /*0af0*/  FMUL R25, R25, 0.015625 ;  /* 0x3c80000019197820 */ /* 0x000fca0000400000 */
[----:B------:R-:W-:Y:S01]  /*0b00*/  STG.E desc[UR6][R30.64], R25 ;  /* 0x000000191e007986 */ /* 0x000fe2000c101906 */
[----:B------:R-:W-:Y:S05]  /*0b10*/  EXIT ;  /* 0x000000000000794d */ /* 0x000fea0003800000 */
.L_x_0:
[----:B------:R-:W-:-:S00]  /*0b20*/  BRA `(.L_x_0) ;  /* 0xfffffffc00fc7947 */ /* 0x000fc0000383ffff */
[----:B------:R-:W-:-:S00]  /*0b30*/  NOP ;  /* 0x0000000000007918 */ /* 0x000fc00000000000 */
        /* <DEDUP_REMOVED lines=12> */
.L_x_1:


//--------------------- .nv.global.init           --------------------------
	.section	.nv.global.init,"aw",@progbits
.nv.global.init:
	.type		_$_str,@object
	.size		_$_str,(.L_0 - _$_str)
_$_str:
        /*0000*/ 	.byte	0x5f, 0x5f, 0x43, 0x55, 0x44, 0x41, 0x5f, 0x46, 0x54, 0x5a, 0x00
.L_0:


//--------------------- .nv.shared.triton_per_fused__native_batch_norm_legit_convolution_leaky_relu_2 --------------------------
	.section	.nv.shared.triton_per_fused__native_batch_norm_legit_convolution_leaky_relu_2,"aw",@nobits
	.sectionflags	@""
	.align	16
	.zero		1024


//--------------------- .nv.constant0.triton_per_fused__native_batch_norm_legit_convolution_leaky_relu_2 --------------------------
	.section	.nv.constant0.triton_per_fused__native_batch_norm_legit_convolution_leaky_relu_2,"a",@progbits
	.sectionflags	@""
	.align	4
.nv.constant0.triton_per_fused__native_batch_norm_legit_convolution_leaky_relu_2:
	.zero		576
